//
// Generated by NVIDIA NVVM Compiler
//
// Compiler Build ID: CL-36424714
// Cuda compilation tools, release 13.0, V13.0.88
// Based on NVVM 20.0.0
//

.version 9.0
.target sm_100
.address_size 64

	// .globl	_Z19bellman_ford_kernelPKiS0_S0_PiS1_i

.visible .entry _Z19bellman_ford_kernelPKiS0_S0_PiS1_i(
	.param .u64 .ptr .align 1 _Z19bellman_ford_kernelPKiS0_S0_PiS1_i_param_0,
	.param .u64 .ptr .align 1 _Z19bellman_ford_kernelPKiS0_S0_PiS1_i_param_1,
	.param .u64 .ptr .align 1 _Z19bellman_ford_kernelPKiS0_S0_PiS1_i_param_2,
	.param .u64 .ptr .align 1 _Z19bellman_ford_kernelPKiS0_S0_PiS1_i_param_3,
	.param .u64 .ptr .align 1 _Z19bellman_ford_kernelPKiS0_S0_PiS1_i_param_4,
	.param .u32 _Z19bellman_ford_kernelPKiS0_S0_PiS1_i_param_5
)
{
	.reg .pred 	%p<17>;
	.reg .b32 	%r<64>;
	.reg .b64 	%rd<37>;

	ld.param.u64 	%rd12, [_Z19bellman_ford_kernelPKiS0_S0_PiS1_i_param_0];
	ld.param.u64 	%rd13, [_Z19bellman_ford_kernelPKiS0_S0_PiS1_i_param_1];
	ld.param.u64 	%rd14, [_Z19bellman_ford_kernelPKiS0_S0_PiS1_i_param_2];
	ld.param.u64 	%rd15, [_Z19bellman_ford_kernelPKiS0_S0_PiS1_i_param_3];
	ld.param.u64 	%rd16, [_Z19bellman_ford_kernelPKiS0_S0_PiS1_i_param_4];
	ld.param.u32 	%r19, [_Z19bellman_ford_kernelPKiS0_S0_PiS1_i_param_5];
	cvta.to.global.u64 	%rd1, %rd16;
	cvta.to.global.u64 	%rd2, %rd14;
	cvta.to.global.u64 	%rd3, %rd13;
	cvta.to.global.u64 	%rd4, %rd15;
	mov.u32 	%r20, %ctaid.x;
	mov.u32 	%r1, %ntid.x;
	mov.u32 	%r21, %tid.x;
	mad.lo.s32 	%r60, %r20, %r1, %r21;
	setp.ge.s32 	%p1, %r60, %r19;
	@%p1 bra 	$L__BB0_26;
	add.s64 	%rd5, %rd3, 8;
	add.s64 	%rd6, %rd2, 8;
	mov.u32 	%r22, %nctaid.x;
	mul.lo.s32 	%r3, %r1, %r22;
	cvta.to.global.u64 	%rd7, %rd12;
$L__BB0_2:
	mul.wide.s32 	%rd17, %r60, 4;
	add.s64 	%rd18, %rd4, %rd17;
	ld.global.u32 	%r5, [%rd18];
	setp.eq.s32 	%p2, %r5, 2147483647;
	@%p2 bra 	$L__BB0_25;
	add.s64 	%rd20, %rd7, %rd17;
	ld.global.u32 	%r6, [%rd20];
	ld.global.u32 	%r7, [%rd20+4];
	setp.ge.s32 	%p3, %r6, %r7;
	@%p3 bra 	$L__BB0_25;
	sub.s32 	%r23, %r7, %r6;
	and.b32  	%r8, %r23, 3;
	setp.eq.s32 	%p4, %r8, 0;
	mov.u32 	%r61, %r6;
	@%p4 bra 	$L__BB0_14;
	mul.wide.s32 	%rd21, %r6, 4;
	add.s64 	%rd8, %rd3, %rd21;
	ld.global.u32 	%r24, [%rd8];
	add.s64 	%rd9, %rd2, %rd21;
	ld.global.u32 	%r25, [%rd9];
	add.s32 	%r26, %r25, %r5;
	mul.wide.s32 	%rd22, %r24, 4;
	add.s64 	%rd23, %rd4, %rd22;
	atom.global.min.s32 	%r27, [%rd23], %r26;
	setp.ge.s32 	%p5, %r26, %r27;
	@%p5 bra 	$L__BB0_7;
	mov.b32 	%r28, 1;
	st.global.u32 	[%rd1], %r28;
$L__BB0_7:
	add.s32 	%r61, %r6, 1;
	setp.eq.s32 	%p6, %r8, 1;
	@%p6 bra 	$L__BB0_14;
	ld.global.u32 	%r29, [%rd8+4];
	ld.global.u32 	%r30, [%rd9+4];
	add.s32 	%r31, %r30, %r5;
	mul.wide.s32 	%rd24, %r29, 4;
	add.s64 	%rd25, %rd4, %rd24;
	atom.global.min.s32 	%r32, [%rd25], %r31;
	setp.ge.s32 	%p7, %r31, %r32;
	@%p7 bra 	$L__BB0_10;
	mov.b32 	%r33, 1;
	st.global.u32 	[%rd1], %r33;
$L__BB0_10:
	add.s32 	%r61, %r6, 2;
	setp.eq.s32 	%p8, %r8, 2;
	@%p8 bra 	$L__BB0_14;
	ld.global.u32 	%r34, [%rd8+8];
	ld.global.u32 	%r35, [%rd9+8];
	add.s32 	%r36, %r35, %r5;
	mul.wide.s32 	%rd26, %r34, 4;
	add.s64 	%rd27, %rd4, %rd26;
	atom.global.min.s32 	%r37, [%rd27], %r36;
	setp.ge.s32 	%p9, %r36, %r37;
	@%p9 bra 	$L__BB0_13;
	mov.b32 	%r38, 1;
	st.global.u32 	[%rd1], %r38;
$L__BB0_13:
	add.s32 	%r61, %r6, 3;
$L__BB0_14:
	sub.s32 	%r39, %r6, %r7;
	setp.gt.u32 	%p10, %r39, -4;
	@%p10 bra 	$L__BB0_25;
	sub.s32 	%r62, %r61, %r7;
$L__BB0_16:
	mul.wide.s32 	%rd28, %r61, 4;
	add.s64 	%rd10, %rd5, %rd28;
	add.s64 	%rd11, %rd6, %rd28;
	ld.global.u32 	%r40, [%rd10+-8];
	ld.global.u32 	%r41, [%rd11+-8];
	add.s32 	%r42, %r41, %r5;
	mul.wide.s32 	%rd29, %r40, 4;
	add.s64 	%rd30, %rd4, %rd29;
	atom.global.min.s32 	%r43, [%rd30], %r42;
	setp.ge.s32 	%p11, %r42, %r43;
	@%p11 bra 	$L__BB0_18;
	mov.b32 	%r44, 1;
	st.global.u32 	[%rd1], %r44;
$L__BB0_18:
	ld.global.u32 	%r45, [%rd10+-4];
	ld.global.u32 	%r46, [%rd11+-4];
	add.s32 	%r47, %r46, %r5;
	mul.wide.s32 	%rd31, %r45, 4;
	add.s64 	%rd32, %rd4, %rd31;
	atom.global.min.s32 	%r48, [%rd32], %r47;
	setp.ge.s32 	%p12, %r47, %r48;
	@%p12 bra 	$L__BB0_20;
	mov.b32 	%r49, 1;
	st.global.u32 	[%rd1], %r49;
$L__BB0_20:
	ld.global.u32 	%r50, [%rd10];
	ld.global.u32 	%r51, [%rd11];
	add.s32 	%r52, %r51, %r5;
	mul.wide.s32 	%rd33, %r50, 4;
	add.s64 	%rd34, %rd4, %rd33;
	atom.global.min.s32 	%r53, [%rd34], %r52;
	setp.ge.s32 	%p13, %r52, %r53;
	@%p13 bra 	$L__BB0_22;
	mov.b32 	%r54, 1;
	st.global.u32 	[%rd1], %r54;
$L__BB0_22:
	ld.global.u32 	%r55, [%rd10+4];
	ld.global.u32 	%r56, [%rd11+4];
	add.s32 	%r57, %r56, %r5;
	mul.wide.s32 	%rd35, %r55, 4;
	add.s64 	%rd36, %rd4, %rd35;
	atom.global.min.s32 	%r58, [%rd36], %r57;
	setp.ge.s32 	%p14, %r57, %r58;
	@%p14 bra 	$L__BB0_24;
	mov.b32 	%r59, 1;
	st.global.u32 	[%rd1], %r59;
$L__BB0_24:
	add.s32 	%r61, %r61, 4;
	add.s32 	%r62, %r62, 4;
	setp.ne.s32 	%p15, %r62, 0;
	@%p15 bra 	$L__BB0_16;
$L__BB0_25:
	add.s32 	%r60, %r60, %r3;
	setp.lt.s32 	%p16, %r60, %r19;
	@%p16 bra 	$L__BB0_2;
$L__BB0_26:
	ret;

}


// ===== COMPILED SASS (sm_100) =====

	.target	sm_100

	.elftype	@"ET_EXEC"


//--------------------- .note.nv.tkinfo           --------------------------
	.section	.note.nv.tkinfo,"",@"SHT_NOTE"
	.sectionflags	@"SHF_NOTE_NV_TKINFO"
	.tkinfo
        /*0018*/ 	.word	0x00000002
        /*0030*/ 	.string	""
        /*0030*/ 	.string	"ptxas"
        /*0030*/ 	.string	"Cuda compilation tools, release 13.0, V13.0.88"
        /*0030*/ 	.string	"Build cuda_13.0.r13.0/compiler.36424714_0"
        /*0030*/ 	.string	"-arch sm_100 -m 64 "



//--------------------- .note.nv.cuinfo           --------------------------
	.section	.note.nv.cuinfo,"",@"SHT_NOTE"
	.sectionflags	@"SHF_NOTE_NV_CUINFO"
        /*0018*/ 	.short	0x0002
        /*001a*/ 	.short	0x0064
        /*001c*/ 	.short	0x0082
	.zero		2


//--------------------- .nv.info                  --------------------------
	.section	.nv.info,"",@"SHT_CUDA_INFO"
	.align	4


	//----- nvinfo : EIATTR_REGCOUNT
	.align		4
        /*0000*/ 	.byte	0x04, 0x2f
        /*0002*/ 	.short	(.L_1 - .L_0)
	.align		4
.L_0:
        /*0004*/ 	.word	index@(_Z19bellman_ford_kernelPKiS0_S0_PiS1_i)
        /*0008*/ 	.word	0x0000001c


	//----- nvinfo : EIATTR_FRAME_SIZE
	.align		4
.L_1:
        /*000c*/ 	.byte	0x04, 0x11
        /*000e*/ 	.short	(.L_3 - .L_2)
	.align		4
.L_2:
        /*0010*/ 	.word	index@(_Z19bellman_ford_kernelPKiS0_S0_PiS1_i)
        /*0014*/ 	.word	0x00000000


	//----- nvinfo : EIATTR_MIN_STACK_SIZE
	.align		4
.L_3:
        /*0018*/ 	.byte	0x04, 0x12
        /*001a*/ 	.short	(.L_5 - .L_4)
	.align		4
.L_4:
        /*001c*/ 	.word	index@(_Z19bellman_ford_kernelPKiS0_S0_PiS1_i)
        /*0020*/ 	.word	0x00000000
.L_5:


//--------------------- .nv.compat                --------------------------
	.section	.nv.compat,"",@"SHT_CUDA_COMPAT_INFO"
	.align	4
        /*0000*/ 	.byte	0x02, 0x09, 0x00, 0x00, 0x02, 0x02, 0x01, 0x00, 0x02, 0x05, 0x05, 0x00, 0x03, 0x07, 0x01, 0x01
        /*0010*/ 	.byte	0x02, 0x03, 0x00, 0x00, 0x02, 0x06, 0x01, 0x00, 0x04, 0x0b, 0x08, 0x00, 0x09, 0x00, 0x00, 0x00
        /*0020*/ 	.byte	0x00, 0x00, 0x00, 0x00


//--------------------- .nv.info._Z19bellman_ford_kernelPKiS0_S0_PiS1_i --------------------------
	.section	.nv.info._Z19bellman_ford_kernelPKiS0_S0_PiS1_i,"",@"SHT_CUDA_INFO"
	.sectionflags	@""
	.align	4


	//----- nvinfo : EIATTR_CUDA_API_VERSION
	.align		4
        /*0000*/ 	.byte	0x04, 0x37
        /*0002*/ 	.short	(.L_7 - .L_6)
.L_6:
        /*0004*/ 	.word	0x00000082


	//----- nvinfo : EIATTR_KPARAM_INFO
	.align		4
.L_7:
        /*0008*/ 	.byte	0x04, 0x17
        /*000a*/ 	.short	(.L_9 - .L_8)
.L_8:
        /*000c*/ 	.word	0x00000000
        /*0010*/ 	.short	0x0005
        /*0012*/ 	.short	0x0028
        /*0014*/ 	.byte	0x00, 0xf0, 0x11, 0x00


	//----- nvinfo : EIATTR_KPARAM_INFO
	.align		4
.L_9:
        /*0018*/ 	.byte	0x04, 0x17
        /*001a*/ 	.short	(.L_11 - .L_10)
.L_10:
        /*001c*/ 	.word	0x00000000
        /*0020*/ 	.short	0x0004
        /*0022*/ 	.short	0x0020
        /*0024*/ 	.byte	0x00, 0xf5, 0x21, 0x00


	//----- nvinfo : EIATTR_KPARAM_INFO
	.align		4
.L_11:
        /*0028*/ 	.byte	0x04, 0x17
        /*002a*/ 	.short	(.L_13 - .L_12)
.L_12:
        /*002c*/ 	.word	0x00000000
        /*0030*/ 	.short	0x0003
        /*0032*/ 	.short	0x0018
        /*0034*/ 	.byte	0x00, 0xf5, 0x21, 0x00


	//----- nvinfo : EIATTR_KPARAM_INFO
	.align		4
.L_13:
        /*0038*/ 	.byte	0x04, 0x17
        /*003a*/ 	.short	(.L_15 - .L_14)
.L_14:
        /*003c*/ 	.word	0x00000000
        /*0040*/ 	.short	0x0002
        /*0042*/ 	.short	0x0010
        /*0044*/ 	.byte	0x00, 0xf5, 0x21, 0x00


	//----- nvinfo : EIATTR_KPARAM_INFO
	.align		4
.L_15:
        /*0048*/ 	.byte	0x04, 0x17
        /*004a*/ 	.short	(.L_17 - .L_16)
.L_16:
        /*004c*/ 	.word	0x00000000
        /*0050*/ 	.short	0x0001
        /*0052*/ 	.short	0x0008
        /*0054*/ 	.byte	0x00, 0xf5, 0x21, 0x00


	//----- nvinfo : EIATTR_KPARAM_INFO
	.align		4
.L_17:
        /*0058*/ 	.byte	0x04, 0x17
        /*005a*/ 	.short	(.L_19 - .L_18)
.L_18:
        /*005c*/ 	.word	0x00000000
        /*0060*/ 	.short	0x0000
        /*0062*/ 	.short	0x0000
        /*0064*/ 	.byte	0x00, 0xf5, 0x21, 0x00


	//----- nvinfo : EIATTR_SPARSE_MMA_MASK
	.align		4
.L_19:
        /*0068*/ 	.byte	0x03, 0x50
        /*006a*/ 	.short	0x0000


	//----- nvinfo : EIATTR_MAXREG_COUNT
	.align		4
        /*006c*/ 	.byte	0x03, 0x1b
        /*006e*/ 	.short	0x00ff


	//----- nvinfo : EIATTR_MERCURY_ISA_VERSION
	.align		4
        /*0070*/ 	.byte	0x03, 0x5f
        /*0072*/ 	.short	0x0101


	//----- nvinfo : EIATTR_VRC_CTA_INIT_COUNT
	.align		4
        /*0074*/ 	.byte	0x02, 0x4a
	.zero		1
	.zero		1


	//----- nvinfo : EIATTR_EXIT_INSTR_OFFSETS
	.align		4
        /*0078*/ 	.byte	0x04, 0x1c
        /*007a*/ 	.short	(.L_21 - .L_20)


	//   ....[0]....
.L_20:
        /*007c*/ 	.word	0x00000070


	//   ....[1]....
        /*0080*/ 	.word	0x00000820


	//----- nvinfo : EIATTR_CRS_STACK_SIZE
	.align		4
.L_21:
        /*0084*/ 	.byte	0x04, 0x1e
        /*0086*/ 	.short	(.L_23 - .L_22)
.L_22:
        /*0088*/ 	.word	0x00000000


	//----- nvinfo : EIATTR_CBANK_PARAM_SIZE
	.align		4
.L_23:
        /*008c*/ 	.byte	0x03, 0x19
        /*008e*/ 	.short	0x002c


	//----- nvinfo : EIATTR_PARAM_CBANK
	.align		4
        /*0090*/ 	.byte	0x04, 0x0a
        /*0092*/ 	.short	(.L_25 - .L_24)
	.align		4
.L_24:
        /*0094*/ 	.word	index@(.nv.constant0._Z19bellman_ford_kernelPKiS0_S0_PiS1_i)
        /*0098*/ 	.short	0x0380
        /*009a*/ 	.short	0x002c


	//----- nvinfo : EIATTR_SW_WAR
	.align		4
.L_25:
        /*009c*/ 	.byte	0x04, 0x36
        /*009e*/ 	.short	(.L_27 - .L_26)
.L_26:
        /*00a0*/ 	.word	0x00000008
.L_27:


//--------------------- .nv.callgraph             --------------------------
	.section	.nv.callgraph,"",@"SHT_CUDA_CALLGRAPH"
	.align	4
	.sectionentsize	8
	.align		4
        /*0000*/ 	.word	0x00000000
	.align		4
        /*0004*/ 	.word	0xffffffff
	.align		4
        /*0008*/ 	.word	0x00000000
	.align		4
        /*000c*/ 	.word	0xfffffffe
	.align		4
        /*0010*/ 	.word	0x00000000
	.align		4
        /*0014*/ 	.word	0xfffffffd
	.align		4
        /*0018*/ 	.word	0x00000000
	.align		4
        /*001c*/ 	.word	0xfffffffc


//--------------------- .text._Z19bellman_ford_kernelPKiS0_S0_PiS1_i --------------------------
	.section	.text._Z19bellman_ford_kernelPKiS0_S0_PiS1_i,"ax",@progbits
	.align	128
        .global         _Z19bellman_ford_kernelPKiS0_S0_PiS1_i
        .type           _Z19bellman_ford_kernelPKiS0_S0_PiS1_i,@function
        .size           _Z19bellman_ford_kernelPKiS0_S0_PiS1_i,(.L_x_7 - _Z19bellman_ford_kernelPKiS0_S0_PiS1_i)
        .other          _Z19bellman_ford_kernelPKiS0_S0_PiS1_i,@"STO_CUDA_ENTRY STV_DEFAULT"
_Z19bellman_ford_kernelPKiS0_S0_PiS1_i:
.text._Z19bellman_ford_kernelPKiS0_S0_PiS1_i:
[----:B------:R-:W-:Y:S01]  /*0000*/  LDC R1, c[0x0][0x37c] ;  /* 0x0000df00ff017b82 */ /* 0x000fe20000000800 */
[----:B------:R-:W0:Y:S07]  /*0010*/  S2R R0, SR_TID.X ;  /* 0x0000000000007919 */ /* 0x000e2e0000002100 */
[----:B------:R-:W0:Y:S01]  /*0020*/  S2UR UR4, SR_CTAID.X ;  /* 0x00000000000479c3 */ /* 0x000e220000002500 */
[----:B------:R-:W1:Y:S07]  /*0030*/  LDCU UR5, c[0x0][0x3a8] ;  /* 0x00007500ff0577ac */ /* 0x000e6e0008000800 */
[----:B------:R-:W0:Y:S02]  /*0040*/  LDC R3, c[0x0][0x360] ;  /* 0x0000d800ff037b82 */ /* 0x000e240000000800 */
[----:B0-----:R-:W-:-:S05]  /*0050*/  IMAD R0, R3, UR4, R0 ;  /* 0x0000000403007c24 */ /* 0x001fca000f8e0200 */
[----:B-1----:R-:W-:-:S13]  /*0060*/  ISETP.GE.AND P0, PT, R0, UR5, PT ;  /* 0x0000000500007c0c */ /* 0x002fda000bf06270 */
[----:B------:R-:W-:Y:S05]  /*0070*/  @P0 EXIT ;  /* 0x000000000000094d */ /* 0x000fea0003800000 */
[----:B------:R-:W0:Y:S01]  /*0080*/  LDCU.64 UR6, c[0x0][0x388] ;  /* 0x00007100ff0677ac */ /* 0x000e220008000a00 */
[----:B------:R-:W1:Y:S01]  /*0090*/  LDCU.64 UR4, c[0x0][0x390] ;  /* 0x00007200ff0477ac */ /* 0x000e620008000a00 */
[----:B------:R-:W2:Y:S01]  /*00a0*/  LDCU UR10, c[0x0][0x370] ;  /* 0x00006e00ff0a77ac */ /* 0x000ea20008000800 */
[----:B------:R-:W3:Y:S01]  /*00b0*/  LDCU.64 UR8, c[0x0][0x358] ;  /* 0x00006b00ff0877ac */ /* 0x000ee20008000a00 */
[----:B0-----:R-:W-:Y:S02]  /*00c0*/  UIADD3 UR6, UP0, UPT, UR6, 0x8, URZ ;  /* 0x0000000806067890 */ /* 0x001fe4000ff1e0ff */
[----:B-1----:R-:W-:Y:S02]  /*00d0*/  UIADD3 UR4, UP1, UPT, UR4, 0x8, URZ ;  /* 0x0000000804047890 */ /* 0x002fe4000ff3e0ff */
[----:B------:R-:W-:Y:S01]  /*00e0*/  UIADD3.X UR7, UPT, UPT, URZ, UR7, URZ, UP0, !UPT ;  /* 0x00000007ff077290 */ /* 0x000fe200087fe4ff */
[----:B--2---:R-:W-:Y:S01]  /*00f0*/  IMAD R3, R3, UR10, RZ ;  /* 0x0000000a03037c24 */ /* 0x004fe2000f8e02ff */
[----:B---3--:R-:W-:-:S12]  /*0100*/  UIADD3.X UR5, UPT, UPT, URZ, UR5, URZ, UP1, !UPT ;  /* 0x00000005ff057290 */ /* 0x008fd80008ffe4ff */
.L_x_5:
[----:B0-----:R-:W0:Y:S01]  /*0110*/  LDC.64 R4, c[0x0][0x398] ;  /* 0x0000e600ff047b82 */ /* 0x001e220000000a00 */
[----:B------:R-:W1:Y:S01]  /*0120*/  LDCU UR10, c[0x0][0x3a8] ;  /* 0x00007500ff0a77ac */ /* 0x000e620008000800 */
[----:B0-----:R-:W-:-:S05]  /*0130*/  IMAD.WIDE R6, R0, 0x4, R4 ;  /* 0x0000000400067825 */ /* 0x001fca00078e0204 */
[----:B------:R-:W2:Y:S01]  /*0140*/  LDG.E R2, desc[UR8][R6.64] ;  /* 0x0000000806027981 */ /* 0x000ea2000c1e1900 */
[----:B------:R-:W-:Y:S01]  /*0150*/  IMAD.MOV.U32 R11, RZ, RZ, R0 ;  /* 0x000000ffff0b7224 */ /* 0x000fe200078e0000 */
[----:B------:R-:W-:Y:S01]  /*0160*/  IADD3 R0, PT, PT, R3, R0, RZ ;  /* 0x0000000003007210 */ /* 0x000fe20007ffe0ff */
[----:B------:R-:W-:Y:S03]  /*0170*/  BSSY.RECONVERGENT B0, `(.L_x_0) ;  /* 0x0000069000007945 */ /* 0x000fe60003800200 */
[----:B-1----:R-:W-:Y:S02]  /*0180*/  ISETP.GE.AND P0, PT, R0, UR10, PT ;  /* 0x0000000a00007c0c */ /* 0x002fe4000bf06270 */
[----:B--2---:R-:W-:-:S13]  /*0190*/  ISETP.NE.AND P1, PT, R2, 0x7fffffff, PT ;  /* 0x7fffffff0200780c */ /* 0x004fda0003f25270 */
[----:B------:R-:W-:Y:S05]  /*01a0*/  @!P1 BRA `(.L_x_1) ;  /* 0x0000000400949947 */ /* 0x000fea0003800000 */
[----:B------:R-:W0:Y:S02]  /*01b0*/  LDC.64 R8, c[0x0][0x380] ;  /* 0x0000e000ff087b82 */ /* 0x000e240000000a00 */
[----:B0-----:R-:W-:-:S05]  /*01c0*/  IMAD.WIDE R8, R11, 0x4, R8 ;  /* 0x000000040b087825 */ /* 0x001fca00078e0208 */
[----:B------:R-:W2:Y:S04]  /*01d0*/  LDG.E R7, desc[UR8][R8.64] ;  /* 0x0000000808077981 */ /* 0x000ea8000c1e1900 */
[----:B------:R-:W2:Y:S02]  /*01e0*/  LDG.E R10, desc[UR8][R8.64+0x4] ;  /* 0x00000408080a7981 */ /* 0x000ea4000c1e1900 */
[----:B--2---:R-:W-:-:S13]  /*01f0*/  ISETP.GE.AND P1, PT, R7, R10, PT ;  /* 0x0000000a0700720c */ /* 0x004fda0003f26270 */
[----:B------:R-:W-:Y:S05]  /*0200*/  @P1 BRA `(.L_x_1) ;  /* 0x00000004007c1947 */ /* 0x000fea0003800000 */
[----:B------:R-:W-:Y:S01]  /*0210*/  IMAD.IADD R11, R10, 0x1, -R7 ;  /* 0x000000010a0b7824 */ /* 0x000fe200078e0a07 */
[----:B------:R-:W-:Y:S01]  /*0220*/  BSSY.RECONVERGENT B1, `(.L_x_2) ;  /* 0x000002a000017945 */ /* 0x000fe20003800200 */
[----:B------:R-:W-:-:S03]  /*0230*/  MOV R6, R7 ;  /* 0x0000000700067202 */ /* 0x000fc60000000f00 */
[----:B------:R-:W-:-:S13]  /*0240*/  LOP3.LUT P1, R11, R11, 0x3, RZ, 0xc0, !PT ;  /* 0x000000030b0b7812 */ /* 0x000fda000782c0ff */
[----:B------:R-:W-:Y:S05]  /*0250*/  @!P1 BRA `(.L_x_3) ;  /* 0x0000000000989947 */ /* 0x000fea0003800000 */
[----:B------:R-:W0:Y:S08]  /*0260*/  LDC.64 R12, c[0x0][0x388] ;  /* 0x0000e200ff0c7b82 */ /* 0x000e300000000a00 */
[----:B------:R-:W1:Y:S01]  /*0270*/  LDC.64 R8, c[0x0][0x390] ;  /* 0x0000e400ff087b82 */ /* 0x000e620000000a00 */
[----:B0-----:R-:W-:-:S05]  /*0280*/  IMAD.WIDE R12, R7, 0x4, R12 ;  /* 0x00000004070c7825 */ /* 0x001fca00078e020c */
[----:B------:R-:W2:Y:S01]  /*0290*/  LDG.E R15, desc[UR8][R12.64] ;  /* 0x000000080c0f7981 */ /* 0x000ea2000c1e1900 */
[----:B-1----:R-:W-:-:S05]  /*02a0*/  IMAD.WIDE R8, R7, 0x4, R8 ;  /* 0x0000000407087825 */ /* 0x002fca00078e0208 */
[----:B------:R-:W3:Y:S01]  /*02b0*/  LDG.E R17, desc[UR8][R8.64] ;  /* 0x0000000808117981 */ /* 0x000ee2000c1e1900 */
[----:B--2---:R-:W-:-:S04]  /*02c0*/  IMAD.WIDE R14, R15, 0x4, R4 ;  /* 0x000000040f0e7825 */ /* 0x004fc800078e0204 */
[----:B---3--:R-:W-:-:S05]  /*02d0*/  IMAD.IADD R19, R2, 0x1, R17 ;  /* 0x0000000102137824 */ /* 0x008fca00078e0211 */
[----:B------:R-:W2:Y:S01]  /*02e0*/  ATOMG.E.MIN.S32.STRONG.GPU PT, R14, desc[UR8][R14.64], R19 ;  /* 0x800000130e0e79a8 */ /* 0x000ea200089ef308 */
[----:B------:R-:W-:Y:S01]  /*02f0*/  VIADD R6, R7, 0x1 ;  /* 0x0000000107067836 */ /* 0x000fe20000000000 */
[----:B--2---:R-:W-:-:S13]  /*0300*/  ISETP.GE.AND P1, PT, R19, R14, PT ;  /* 0x0000000e1300720c */ /* 0x004fda0003f26270 */
[----:B------:R-:W0:Y:S01]  /*0310*/  @!P1 LDC.64 R16, c[0x0][0x3a0] ;  /* 0x0000e800ff109b82 */ /* 0x000e220000000a00 */
[----:B------:R-:W-:-:S05]  /*0320*/  @!P1 MOV R21, 0x1 ;  /* 0x0000000100159802 */ /* 0x000fca0000000f00 */
[----:B0-----:R0:W-:Y:S01]  /*0330*/  @!P1 STG.E desc[UR8][R16.64], R21 ;  /* 0x0000001510009986 */ /* 0x0011e2000c101908 */
[----:B------:R-:W-:-:S13]  /*0340*/  ISETP.NE.AND P1, PT, R11, 0x1, PT ;  /* 0x000000010b00780c */ /* 0x000fda0003f25270 */
[----:B0-----:R-:W-:Y:S05]  /*0350*/  @!P1 BRA `(.L_x_3) ;  /* 0x0000000000589947 */ /* 0x001fea0003800000 */
[----:B------:R-:W2:Y:S04]  /*0360*/  LDG.E R15, desc[UR8][R12.64+0x4] ;  /* 0x000004080c0f7981 */ /* 0x000ea8000c1e1900 */
[----:B------:R-:W3:Y:S01]  /*0370*/  LDG.E R17, desc[UR8][R8.64+0x4] ;  /* 0x0000040808117981 */ /* 0x000ee2000c1e1900 */
[----:B--2---:R-:W-:Y:S01]  /*0380*/  IMAD.WIDE R14, R15, 0x4, R4 ;  /* 0x000000040f0e7825 */ /* 0x004fe200078e0204 */
[----:B---3--:R-:W-:-:S05]  /*0390*/  IADD3 R19, PT, PT, R2, R17, RZ ;  /* 0x0000001102137210 */ /* 0x008fca0007ffe0ff */
[----:B------:R-:W2:Y:S01]  /*03a0*/  ATOMG.E.MIN.S32.STRONG.GPU PT, R14, desc[UR8][R14.64], R19 ;  /* 0x800000130e0e79a8 */ /* 0x000ea200089ef308 */
[----:B------:R-:W-:Y:S02]  /*03b0*/  IADD3 R6, PT, PT, R7, 0x2, RZ ;  /* 0x0000000207067810 */ /* 0x000fe40007ffe0ff */
[----:B--2---:R-:W-:-:S13]  /*03c0*/  ISETP.GE.AND P1, PT, R19, R14, PT ;  /* 0x0000000e1300720c */ /* 0x004fda0003f26270 */
[----:B------:R-:W0:Y:S01]  /*03d0*/  @!P1 LDC.64 R16, c[0x0][0x3a0] ;  /* 0x0000e800ff109b82 */ /* 0x000e220000000a00 */
[----:B------:R-:W-:-:S05]  /*03e0*/  @!P1 IMAD.MOV.U32 R21, RZ, RZ, 0x1 ;  /* 0x00000001ff159424 */ /* 0x000fca00078e00ff */
[----:B0-----:R0:W-:Y:S01]  /*03f0*/  @!P1 STG.E desc[UR8][R16.64], R21 ;  /* 0x0000001510009986 */ /* 0x0011e2000c101908 */
[----:B------:R-:W-:-:S13]  /*0400*/  ISETP.NE.AND P1, PT, R11, 0x2, PT ;  /* 0x000000020b00780c */ /* 0x000fda0003f25270 */
[----:B0-----:R-:W-:Y:S05]  /*0410*/  @!P1 BRA `(.L_x_3) ;  /* 0x0000000000289947 */ /* 0x001fea0003800000 */
[----:B------:R-:W2:Y:S04]  /*0420*/  LDG.E R13, desc[UR8][R12.64+0x8] ;  /* 0x000008080c0d7981 */ /* 0x000ea8000c1e1900 */
        /* <DEDUP_REMOVED lines=8> */
[----:B0-----:R0:W-:Y:S02]  /*04b0*/  @!P1 STG.E desc[UR8][R14.64], R17 ;  /* 0x000000110e009986 */ /* 0x0011e4000c101908 */
.L_x_3:
[----:B------:R-:W-:Y:S05]  /*04c0*/  BSYNC.RECONVERGENT B1 ;  /* 0x0000000000017941 */ /* 0x000fea0003800200 */
.L_x_2:
[----:B------:R-:W-:-:S04]  /*04d0*/  IADD3 R4, PT, PT, R7, -R10, RZ ;  /* 0x8000000a07047210 */ /* 0x000fc80007ffe0ff */
[----:B------:R-:W-:-:S13]  /*04e0*/  ISETP.GT.U32.AND P1, PT, R4, -0x4, PT ;  /* 0xfffffffc0400780c */ /* 0x000fda0003f24070 */
[----:B------:R-:W-:Y:S05]  /*04f0*/  @P1 BRA `(.L_x_1) ;  /* 0x0000000000c01947 */ /* 0x000fea0003800000 */
[----:B------:R-:W1:Y:S01]  /*0500*/  LDC.64 R4, c[0x0][0x398] ;  /* 0x0000e600ff047b82 */ /* 0x000e620000000a00 */
[----:B------:R-:W-:-:S07]  /*0510*/  IMAD.IADD R10, R6, 0x1, -R10 ;  /* 0x00000001060a7824 */ /* 0x000fce00078e0a0a */
.L_x_4:
[----:B------:R-:W-:Y:S01]  /*0520*/  MOV R12, UR6 ;  /* 0x00000006000c7c02 */ /* 0x000fe20008000f00 */
[----:B------:R-:W-:Y:S01]  /*0530*/  IMAD.U32 R13, RZ, RZ, UR7 ;  /* 0x00000007ff0d7e24 */ /* 0x000fe2000f8e00ff */
[----:B------:R-:W-:Y:S01]  /*0540*/  MOV R8, UR4 ;  /* 0x0000000400087c02 */ /* 0x000fe20008000f00 */
[----:B------:R-:W-:Y:S02]  /*0550*/  IMAD.U32 R9, RZ, RZ, UR5 ;  /* 0x00000005ff097e24 */ /* 0x000fe4000f8e00ff */
[----:B------:R-:W-:-:S04]  /*0560*/  IMAD.WIDE R12, R6, 0x4, R12 ;  /* 0x00000004060c7825 */ /* 0x000fc800078e020c */
[----:B------:R-:W-:Y:S01]  /*0570*/  IMAD.WIDE R8, R6, 0x4, R8 ;  /* 0x0000000406087825 */ /* 0x000fe200078e0208 */
[----:B0-----:R-:W1:Y:S04]  /*0580*/  LDG.E R15, desc[UR8][R12.64+-0x8] ;  /* 0xfffff8080c0f7981 */ /* 0x001e68000c1e1900 */
[----:B------:R-:W2:Y:S01]  /*0590*/  LDG.E R7, desc[UR8][R8.64+-0x8] ;  /* 0xfffff80808077981 */ /* 0x000ea2000c1e1900 */
[----:B-1----:R-:W-:Y:S01]  /*05a0*/  IMAD.WIDE R14, R15, 0x4, R4 ;  /* 0x000000040f0e7825 */ /* 0x002fe200078e0204 */
[----:B--2---:R-:W-:-:S05]  /*05b0*/  IADD3 R7, PT, PT, R2, R7, RZ ;  /* 0x0000000702077210 */ /* 0x004fca0007ffe0ff */
[----:B------:R-:W2:Y:S02]  /*05c0*/  ATOMG.E.MIN.S32.STRONG.GPU PT, R14, desc[UR8][R14.64], R7 ;  /* 0x800000070e0e79a8 */ /* 0x000ea400089ef308 */
[----:B--2---:R-:W-:-:S13]  /*05d0*/  ISETP.GE.AND P1, PT, R7, R14, PT ;  /* 0x0000000e0700720c */ /* 0x004fda0003f26270 */
[----:B------:R-:W0:Y:S01]  /*05e0*/  @!P1 LDC.64 R18, c[0x0][0x3a0] ;  /* 0x0000e800ff129b82 */ /* 0x000e220000000a00 */
[----:B------:R-:W-:-:S05]  /*05f0*/  @!P1 IMAD.MOV.U32 R23, RZ, RZ, 0x1 ;  /* 0x00000001ff179424 */ /* 0x000fca00078e00ff */
[----:B0-----:R0:W-:Y:S04]  /*0600*/  @!P1 STG.E desc[UR8][R18.64], R23 ;  /* 0x0000001712009986 */ /* 0x0011e8000c101908 */
[----:B------:R-:W2:Y:S04]  /*0610*/  LDG.E R17, desc[UR8][R12.64+-0x4] ;  /* 0xfffffc080c117981 */ /* 0x000ea8000c1e1900 */
[----:B------:R-:W3:Y:S01]  /*0620*/  LDG.E R11, desc[UR8][R8.64+-0x4] ;  /* 0xfffffc08080b7981 */ /* 0x000ee2000c1e1900 */
[----:B--2---:R-:W-:Y:S01]  /*0630*/  IMAD.WIDE R16, R17, 0x4, R4 ;  /* 0x0000000411107825 */ /* 0x004fe200078e0204 */
[----:B---3--:R-:W-:-:S05]  /*0640*/  IADD3 R11, PT, PT, R2, R11, RZ ;  /* 0x0000000b020b7210 */ /* 0x008fca0007ffe0ff */
[----:B------:R-:W2:Y:S02]  /*0650*/  ATOMG.E.MIN.S32.STRONG.GPU PT, R16, desc[UR8][R16.64], R11 ;  /* 0x8000000b101079a8 */ /* 0x000ea400089ef308 */
[----:B--2---:R-:W-:-:S13]  /*0660*/  ISETP.GE.AND P1, PT, R11, R16, PT ;  /* 0x000000100b00720c */ /* 0x004fda0003f26270 */
[----:B------:R-:W1:Y:S01]  /*0670*/  @!P1 LDC.64 R20, c[0x0][0x3a0] ;  /* 0x0000e800ff149b82 */ /* 0x000e620000000a00 */
[----:B------:R-:W-:-:S05]  /*0680*/  @!P1 IMAD.MOV.U32 R25, RZ, RZ, 0x1 ;  /* 0x00000001ff199424 */ /* 0x000fca00078e00ff */
[----:B-1----:R2:W-:Y:S04]  /*0690*/  @!P1 STG.E desc[UR8][R20.64], R25 ;  /* 0x0000001914009986 */ /* 0x0025e8000c101908 */
[----:B------:R-:W3:Y:S04]  /*06a0*/  LDG.E R15, desc[UR8][R12.64] ;  /* 0x000000080c0f7981 */ /* 0x000ee8000c1e1900 */
[----:B------:R-:W4:Y:S01]  /*06b0*/  LDG.E R7, desc[UR8][R8.64] ;  /* 0x0000000808077981 */ /* 0x000f22000c1e1900 */
[----:B---3--:R-:W-:Y:S01]  /*06c0*/  IMAD.WIDE R14, R15, 0x4, R4 ;  /* 0x000000040f0e7825 */ /* 0x008fe200078e0204 */
[----:B----4-:R-:W-:-:S05]  /*06d0*/  IADD3 R7, PT, PT, R2, R7, RZ ;  /* 0x0000000702077210 */ /* 0x010fca0007ffe0ff */
[----:B------:R-:W3:Y:S02]  /*06e0*/  ATOMG.E.MIN.S32.STRONG.GPU PT, R14, desc[UR8][R14.64], R7 ;  /* 0x800000070e0e79a8 */ /* 0x000ee400089ef308 */
[----:B---3--:R-:W-:-:S13]  /*06f0*/  ISETP.GE.AND P1, PT, R7, R14, PT ;  /* 0x0000000e0700720c */ /* 0x008fda0003f26270 */
[----:B0-----:R-:W0:Y:S01]  /*0700*/  @!P1 LDC.64 R18, c[0x0][0x3a0] ;  /* 0x0000e800ff129b82 */ /* 0x001e220000000a00 */
[----:B------:R-:W-:-:S05]  /*0710*/  @!P1 IMAD.MOV.U32 R23, RZ, RZ, 0x1 ;  /* 0x00000001ff179424 */ /* 0x000fca00078e00ff */
[----:B0-----:R2:W-:Y:S04]  /*0720*/  @!P1 STG.E desc[UR8][R18.64], R23 ;  /* 0x0000001712009986 */ /* 0x0015e8000c101908 */
[----:B------:R-:W3:Y:S04]  /*0730*/  LDG.E R17, desc[UR8][R12.64+0x4] ;  /* 0x000004080c117981 */ /* 0x000ee8000c1e1900 */
[----:B------:R-:W4:Y:S01]  /*0740*/  LDG.E R11, desc[UR8][R8.64+0x4] ;  /* 0x00000408080b7981 */ /* 0x000f22000c1e1900 */
[----:B---3--:R-:W-:Y:S01]  /*0750*/  IMAD.WIDE R16, R17, 0x4, R4 ;  /* 0x0000000411107825 */ /* 0x008fe200078e0204 */
[----:B----4-:R-:W-:-:S05]  /*0760*/  IADD3 R11, PT, PT, R2, R11, RZ ;  /* 0x0000000b020b7210 */ /* 0x010fca0007ffe0ff */
[----:B------:R-:W3:Y:S01]  /*0770*/  ATOMG.E.MIN.S32.STRONG.GPU PT, R16, desc[UR8][R16.64], R11 ;  /* 0x8000000b101079a8 */ /* 0x000ee200089ef308 */
[----:B------:R-:W-:Y:S01]  /*0780*/  IADD3 R10, PT, PT, R10, 0x4, RZ ;  /* 0x000000040a0a7810 */ /* 0x000fe20007ffe0ff */
[----:B------:R-:W-:Y:S01]  /*0790*/  VIADD R6, R6, 0x4 ;  /* 0x0000000406067836 */ /* 0x000fe20000000000 */
[----:B---3--:R-:W-:-:S13]  /*07a0*/  ISETP.GE.AND P1, PT, R11, R16, PT ;  /* 0x000000100b00720c */ /* 0x008fda0003f26270 */
[----:B------:R-:W0:Y:S01]  /*07b0*/  @!P1 LDC.64 R14, c[0x0][0x3a0] ;  /* 0x0000e800ff0e9b82 */ /* 0x000e220000000a00 */
[----:B------:R-:W-:-:S05]  /*07c0*/  @!P1 IMAD.MOV.U32 R7, RZ, RZ, 0x1 ;  /* 0x00000001ff079424 */ /* 0x000fca00078e00ff */
[----:B0-----:R2:W-:Y:S01]  /*07d0*/  @!P1 STG.E desc[UR8][R14.64], R7 ;  /* 0x000000070e009986 */ /* 0x0015e2000c101908 */
[----:B------:R-:W-:-:S13]  /*07e0*/  ISETP.NE.AND P1, PT, R10, RZ, PT ;  /* 0x000000ff0a00720c */ /* 0x000fda0003f25270 */
[----:B--2---:R-:W-:Y:S05]  /*07f0*/  @P1 BRA `(.L_x_4) ;  /* 0xfffffffc00481947 */ /* 0x004fea000383ffff */
.L_x_1:
[----:B------:R-:W-:Y:S05]  /*0800*/  BSYNC.RECONVERGENT B0 ;  /* 0x0000000000007941 */ /* 0x000fea0003800200 */
.L_x_0:
[----:B------:R-:W-:Y:S05]  /*0810*/  @!P0 BRA `(.L_x_5) ;  /* 0xfffffff8003c8947 */ /* 0x000fea000383ffff */
[----:B------:R-:W-:Y:S05]  /*0820*/  EXIT ;  /* 0x000000000000794d */ /* 0x000fea0003800000 */
.L_x_6:
[----:B------:R-:W-:-:S00]  /*0830*/  BRA `(.L_x_6) ;  /* 0xfffffffc00fc7947 */ /* 0x000fc0000383ffff */
[----:B------:R-:W-:-:S00]  /*0840*/  NOP ;  /* 0x0000000000007918 */ /* 0x000fc00000000000 */
        /* <DEDUP_REMOVED lines=11> */
.L_x_7:


//--------------------- .nv.shared.reserved.0     --------------------------
	.section	.nv.shared.reserved.0,"aw",@nobits
	.weak		__nv_reservedSMEM_offset_0_alias
	.size		__nv_reservedSMEM_offset_0_alias, 0, 64
	.other		__nv_reservedSMEM_offset_0_alias,@"STO_CUDA_RESERVED_SHARED STV_DEFAULT"
__nv_reservedSMEM_offset_0_alias:
	.zero		0
	.zero		64


//--------------------- .nv.constant0._Z19bellman_ford_kernelPKiS0_S0_PiS1_i --------------------------
	.section	.nv.constant0._Z19bellman_ford_kernelPKiS0_S0_PiS1_i,"a",@progbits
	.sectionflags	@""
	.align	4
.nv.constant0._Z19bellman_ford_kernelPKiS0_S0_PiS1_i:
	.zero		940


//--------------------- SYMBOLS --------------------------

	.type		.nv.reservedSmem.offset0,@object
	.size		.nv.reservedSmem.offset0,0x4
